//
// Generated by NVIDIA NVVM Compiler
//
// Compiler Build ID: CL-36424714
// Cuda compilation tools, release 13.0, V13.0.88
// Based on NVVM 20.0.0
//

.version 9.0
.target sm_100
.address_size 64

	// .globl	_Z15VectorAddKernelPfS_S_i

.visible .entry _Z15VectorAddKernelPfS_S_i(
	.param .u64 .ptr .align 1 _Z15VectorAddKernelPfS_S_i_param_0,
	.param .u64 .ptr .align 1 _Z15VectorAddKernelPfS_S_i_param_1,
	.param .u64 .ptr .align 1 _Z15VectorAddKernelPfS_S_i_param_2,
	.param .u32 _Z15VectorAddKernelPfS_S_i_param_3
)
{
	.reg .pred 	%p<2>;
	.reg .b32 	%r<6>;
	.reg .b32 	%f<4>;
	.reg .b64 	%rd<11>;

	ld.param.u64 	%rd1, [_Z15VectorAddKernelPfS_S_i_param_0];
	ld.param.u64 	%rd2, [_Z15VectorAddKernelPfS_S_i_param_1];
	ld.param.u64 	%rd3, [_Z15VectorAddKernelPfS_S_i_param_2];
	ld.param.u32 	%r2, [_Z15VectorAddKernelPfS_S_i_param_3];
	mov.u32 	%r3, %ctaid.x;
	mov.u32 	%r4, %ntid.x;
	mov.u32 	%r5, %tid.x;
	mad.lo.s32 	%r1, %r3, %r4, %r5;
	setp.ge.s32 	%p1, %r1, %r2;
	@%p1 bra 	$L__BB0_2;
	cvta.to.global.u64 	%rd4, %rd1;
	cvta.to.global.u64 	%rd5, %rd2;
	cvta.to.global.u64 	%rd6, %rd3;
	mul.wide.s32 	%rd7, %r1, 4;
	add.s64 	%rd8, %rd4, %rd7;
	ld.global.f32 	%f1, [%rd8];
	add.s64 	%rd9, %rd5, %rd7;
	ld.global.f32 	%f2, [%rd9];
	add.f32 	%f3, %f1, %f2;
	add.s64 	%rd10, %rd6, %rd7;
	st.global.f32 	[%rd10], %f3;
$L__BB0_2:
	ret;

}


// ===== COMPILED SASS (sm_100) =====

	.target	sm_100

	.elftype	@"ET_EXEC"


//--------------------- .note.nv.tkinfo           --------------------------
	.section	.note.nv.tkinfo,"",@"SHT_NOTE"
	.sectionflags	@"SHF_NOTE_NV_TKINFO"
	.tkinfo
        /*0018*/ 	.word	0x00000002
        /*0030*/ 	.string	""
        /*0030*/ 	.string	"ptxas"
        /*0030*/ 	.string	"Cuda compilation tools, release 13.0, V13.0.88"
        /*0030*/ 	.string	"Build cuda_13.0.r13.0/compiler.36424714_0"
        /*0030*/ 	.string	"-arch sm_100 -m 64 "



//--------------------- .note.nv.cuinfo           --------------------------
	.section	.note.nv.cuinfo,"",@"SHT_NOTE"
	.sectionflags	@"SHF_NOTE_NV_CUINFO"
        /*0018*/ 	.short	0x0002
        /*001a*/ 	.short	0x0064
        /*001c*/ 	.short	0x0082
	.zero		2


//--------------------- .nv.info                  --------------------------
	.section	.nv.info,"",@"SHT_CUDA_INFO"
	.align	4


	//----- nvinfo : EIATTR_REGCOUNT
	.align		4
        /*0000*/ 	.byte	0x04, 0x2f
        /*0002*/ 	.short	(.L_1 - .L_0)
	.align		4
.L_0:
        /*0004*/ 	.word	index@(_Z15VectorAddKernelPfS_S_i)
        /*0008*/ 	.word	0x0000000c


	//----- nvinfo : EIATTR_FRAME_SIZE
	.align		4
.L_1:
        /*000c*/ 	.byte	0x04, 0x11
        /*000e*/ 	.short	(.L_3 - .L_2)
	.align		4
.L_2:
        /*0010*/ 	.word	index@(_Z15VectorAddKernelPfS_S_i)
        /*0014*/ 	.word	0x00000000


	//----- nvinfo : EIATTR_MIN_STACK_SIZE
	.align		4
.L_3:
        /*0018*/ 	.byte	0x04, 0x12
        /*001a*/ 	.short	(.L_5 - .L_4)
	.align		4
.L_4:
        /*001c*/ 	.word	index@(_Z15VectorAddKernelPfS_S_i)
        /*0020*/ 	.word	0x00000000
.L_5:


//--------------------- .nv.compat                --------------------------
	.section	.nv.compat,"",@"SHT_CUDA_COMPAT_INFO"
	.align	4
        /*0000*/ 	.byte	0x02, 0x09, 0x00, 0x00, 0x02, 0x02, 0x01, 0x00, 0x02, 0x05, 0x05, 0x00, 0x03, 0x07, 0x01, 0x01
        /*0010*/ 	.byte	0x02, 0x03, 0x00, 0x00, 0x02, 0x06, 0x01, 0x00, 0x04, 0x0b, 0x08, 0x00, 0x09, 0x00, 0x00, 0x00
        /*0020*/ 	.byte	0x00, 0x00, 0x00, 0x00


//--------------------- .nv.info._Z15VectorAddKernelPfS_S_i --------------------------
	.section	.nv.info._Z15VectorAddKernelPfS_S_i,"",@"SHT_CUDA_INFO"
	.sectionflags	@""
	.align	4


	//----- nvinfo : EIATTR_CUDA_API_VERSION
	.align		4
        /*0000*/ 	.byte	0x04, 0x37
        /*0002*/ 	.short	(.L_7 - .L_6)
.L_6:
        /*0004*/ 	.word	0x00000082


	//----- nvinfo : EIATTR_KPARAM_INFO
	.align		4
.L_7:
        /*0008*/ 	.byte	0x04, 0x17
        /*000a*/ 	.short	(.L_9 - .L_8)
.L_8:
        /*000c*/ 	.word	0x00000000
        /*0010*/ 	.short	0x0003
        /*0012*/ 	.short	0x0018
        /*0014*/ 	.byte	0x00, 0xf0, 0x11, 0x00


	//----- nvinfo : EIATTR_KPARAM_INFO
	.align		4
.L_9:
        /*0018*/ 	.byte	0x04, 0x17
        /*001a*/ 	.short	(.L_11 - .L_10)
.L_10:
        /*001c*/ 	.word	0x00000000
        /*0020*/ 	.short	0x0002
        /*0022*/ 	.short	0x0010
        /*0024*/ 	.byte	0x00, 0xf5, 0x21, 0x00


	//----- nvinfo : EIATTR_KPARAM_INFO
	.align		4
.L_11:
        /*0028*/ 	.byte	0x04, 0x17
        /*002a*/ 	.short	(.L_13 - .L_12)
.L_12:
        /*002c*/ 	.word	0x00000000
        /*0030*/ 	.short	0x0001
        /*0032*/ 	.short	0x0008
        /*0034*/ 	.byte	0x00, 0xf5, 0x21, 0x00


	//----- nvinfo : EIATTR_KPARAM_INFO
	.align		4
.L_13:
        /*0038*/ 	.byte	0x04, 0x17
        /*003a*/ 	.short	(.L_15 - .L_14)
.L_14:
        /*003c*/ 	.word	0x00000000
        /*0040*/ 	.short	0x0000
        /*0042*/ 	.short	0x0000
        /*0044*/ 	.byte	0x00, 0xf5, 0x21, 0x00


	//----- nvinfo : EIATTR_SPARSE_MMA_MASK
	.align		4
.L_15:
        /*0048*/ 	.byte	0x03, 0x50
        /*004a*/ 	.short	0x0000


	//----- nvinfo : EIATTR_MAXREG_COUNT
	.align		4
        /*004c*/ 	.byte	0x03, 0x1b
        /*004e*/ 	.short	0x00ff


	//----- nvinfo : EIATTR_MERCURY_ISA_VERSION
	.align		4
        /*0050*/ 	.byte	0x03, 0x5f
        /*0052*/ 	.short	0x0101


	//----- nvinfo : EIATTR_VRC_CTA_INIT_COUNT
	.align		4
        /*0054*/ 	.byte	0x02, 0x4a
	.zero		1
	.zero		1


	//----- nvinfo : EIATTR_EXIT_INSTR_OFFSETS
	.align		4
        /*0058*/ 	.byte	0x04, 0x1c
        /*005a*/ 	.short	(.L_17 - .L_16)


	//   ....[0]....
.L_16:
        /*005c*/ 	.word	0x00000070


	//   ....[1]....
        /*0060*/ 	.word	0x00000130


	//----- nvinfo : EIATTR_CBANK_PARAM_SIZE
	.align		4
.L_17:
        /*0064*/ 	.byte	0x03, 0x19
        /*0066*/ 	.short	0x001c


	//----- nvinfo : EIATTR_PARAM_CBANK
	.align		4
        /*0068*/ 	.byte	0x04, 0x0a
        /*006a*/ 	.short	(.L_19 - .L_18)
	.align		4
.L_18:
        /*006c*/ 	.word	index@(.nv.constant0._Z15VectorAddKernelPfS_S_i)
        /*0070*/ 	.short	0x0380
        /*0072*/ 	.short	0x001c


	//----- nvinfo : EIATTR_SW_WAR
	.align		4
.L_19:
        /*0074*/ 	.byte	0x04, 0x36
        /*0076*/ 	.short	(.L_21 - .L_20)
.L_20:
        /*0078*/ 	.word	0x00000008
.L_21:


//--------------------- .nv.callgraph             --------------------------
	.section	.nv.callgraph,"",@"SHT_CUDA_CALLGRAPH"
	.align	4
	.sectionentsize	8
	.align		4
        /*0000*/ 	.word	0x00000000
	.align		4
        /*0004*/ 	.word	0xffffffff
	.align		4
        /*0008*/ 	.word	0x00000000
	.align		4
        /*000c*/ 	.word	0xfffffffe
	.align		4
        /*0010*/ 	.word	0x00000000
	.align		4
        /*0014*/ 	.word	0xfffffffd
	.align		4
        /*0018*/ 	.word	0x00000000
	.align		4
        /*001c*/ 	.word	0xfffffffc


//--------------------- .text._Z15VectorAddKernelPfS_S_i --------------------------
	.section	.text._Z15VectorAddKernelPfS_S_i,"ax",@progbits
	.align	128
        .global         _Z15VectorAddKernelPfS_S_i
        .type           _Z15VectorAddKernelPfS_S_i,@function
        .size           _Z15VectorAddKernelPfS_S_i,(.L_x_1 - _Z15VectorAddKernelPfS_S_i)
        .other          _Z15VectorAddKernelPfS_S_i,@"STO_CUDA_ENTRY STV_DEFAULT"
_Z15VectorAddKernelPfS_S_i:
.text._Z15VectorAddKernelPfS_S_i:
[----:B------:R-:W-:Y:S01]  /*0000*/  LDC R1, c[0x0][0x37c] ;  /* 0x0000df00ff017b82 */ /* 0x000fe20000000800 */
[----:B------:R-:W0:Y:S07]  /*0010*/  S2R R0, SR_TID.X ;  /* 0x0000000000007919 */ /* 0x000e2e0000002100 */
[----:B------:R-:W0:Y:S01]  /*0020*/  S2UR UR4, SR_CTAID.X ;  /* 0x00000000000479c3 */ /* 0x000e220000002500 */
[----:B------:R-:W1:Y:S07]  /*0030*/  LDCU UR5, c[0x0][0x398] ;  /* 0x00007300ff0577ac */ /* 0x000e6e0008000800 */
[----:B------:R-:W0:Y:S02]  /*0040*/  LDC R9, c[0x0][0x360] ;  /* 0x0000d800ff097b82 */ /* 0x000e240000000800 */
[----:B0-----:R-:W-:-:S05]  /*0050*/  IMAD R9, R9, UR4, R0 ;  /* 0x0000000409097c24 */ /* 0x001fca000f8e0200 */
[----:B-1----:R-:W-:-:S13]  /*0060*/  ISETP.GE.AND P0, PT, R9, UR5, PT ;  /* 0x0000000509007c0c */ /* 0x002fda000bf06270 */
[----:B------:R-:W-:Y:S05]  /*0070*/  @P0 EXIT ;  /* 0x000000000000094d */ /* 0x000fea0003800000 */
[----:B------:R-:W0:Y:S01]  /*0080*/  LDC.64 R2, c[0x0][0x380] ;  /* 0x0000e000ff027b82 */ /* 0x000e220000000a00 */
[----:B------:R-:W1:Y:S07]  /*0090*/  LDCU.64 UR4, c[0x0][0x358] ;  /* 0x00006b00ff0477ac */ /* 0x000e6e0008000a00 */
[----:B------:R-:W2:Y:S08]  /*00a0*/  LDC.64 R4, c[0x0][0x388] ;  /* 0x0000e200ff047b82 */ /* 0x000eb00000000a00 */
[----:B------:R-:W3:Y:S01]  /*00b0*/  LDC.64 R6, c[0x0][0x390] ;  /* 0x0000e400ff067b82 */ /* 0x000ee20000000a00 */
[----:B0-----:R-:W-:-:S06]  /*00c0*/  IMAD.WIDE R2, R9, 0x4, R2 ;  /* 0x0000000409027825 */ /* 0x001fcc00078e0202 */
[----:B-1----:R-:W4:Y:S01]  /*00d0*/  LDG.E R2, desc[UR4][R2.64] ;  /* 0x0000000402027981 */ /* 0x002f22000c1e1900 */
[----:B--2---:R-:W-:-:S06]  /*00e0*/  IMAD.WIDE R4, R9, 0x4, R4 ;  /* 0x0000000409047825 */ /* 0x004fcc00078e0204 */
[----:B------:R-:W4:Y:S01]  /*00f0*/  LDG.E R5, desc[UR4][R4.64] ;  /* 0x0000000404057981 */ /* 0x000f22000c1e1900 */
[----:B---3--:R-:W-:-:S04]  /*0100*/  IMAD.WIDE R6, R9, 0x4, R6 ;  /* 0x0000000409067825 */ /* 0x008fc800078e0206 */
[----:B----4-:R-:W-:-:S05]  /*0110*/  FADD R9, R2, R5 ;  /* 0x0000000502097221 */ /* 0x010fca0000000000 */
[----:B------:R-:W-:Y:S01]  /*0120*/  STG.E desc[UR4][R6.64], R9 ;  /* 0x0000000906007986 */ /* 0x000fe2000c101904 */
[----:B------:R-:W-:Y:S05]  /*0130*/  EXIT ;  /* 0x000000000000794d */ /* 0x000fea0003800000 */
.L_x_0:
[----:B------:R-:W-:-:S00]  /*0140*/  BRA `(.L_x_0) ;  /* 0xfffffffc00fc7947 */ /* 0x000fc0000383ffff */
[----:B------:R-:W-:-:S00]  /*0150*/  NOP ;  /* 0x0000000000007918 */ /* 0x000fc00000000000 */
        /* <DEDUP_REMOVED lines=10> */
.L_x_1:


//--------------------- .nv.shared.reserved.0     --------------------------
	.section	.nv.shared.reserved.0,"aw",@nobits
	.weak		__nv_reservedSMEM_offset_0_alias
	.size		__nv_reservedSMEM_offset_0_alias, 0, 64
	.other		__nv_reservedSMEM_offset_0_alias,@"STO_CUDA_RESERVED_SHARED STV_DEFAULT"
__nv_reservedSMEM_offset_0_alias:
	.zero		0
	.zero		64


//--------------------- .nv.constant0._Z15VectorAddKernelPfS_S_i --------------------------
	.section	.nv.constant0._Z15VectorAddKernelPfS_S_i,"a",@progbits
	.sectionflags	@""
	.align	4
.nv.constant0._Z15VectorAddKernelPfS_S_i:
	.zero		924


//--------------------- SYMBOLS --------------------------

	.type		.nv.reservedSmem.offset0,@object
	.size		.nv.reservedSmem.offset0,0x4
